//
// Generated by NVIDIA NVVM Compiler
//
// Compiler Build ID: CL-36424714
// Cuda compilation tools, release 13.0, V13.0.88
// Based on NVVM 20.0.0
//

.version 9.0
.target sm_100
.address_size 64

	// .globl	_Z15sobel1x3_row_v2IffEvPT0_PT_S1_mmmm
// _ZZ15sobel1x3_row_v2IffEvPT0_PT_S1_mmmmE3buf has been demoted

.visible .entry _Z15sobel1x3_row_v2IffEvPT0_PT_S1_mmmm(
	.param .u64 .ptr .align 1 _Z15sobel1x3_row_v2IffEvPT0_PT_S1_mmmm_param_0,
	.param .u64 .ptr .align 1 _Z15sobel1x3_row_v2IffEvPT0_PT_S1_mmmm_param_1,
	.param .u64 .ptr .align 1 _Z15sobel1x3_row_v2IffEvPT0_PT_S1_mmmm_param_2,
	.param .u64 _Z15sobel1x3_row_v2IffEvPT0_PT_S1_mmmm_param_3,
	.param .u64 _Z15sobel1x3_row_v2IffEvPT0_PT_S1_mmmm_param_4,
	.param .u64 _Z15sobel1x3_row_v2IffEvPT0_PT_S1_mmmm_param_5,
	.param .u64 _Z15sobel1x3_row_v2IffEvPT0_PT_S1_mmmm_param_6
)
{
	.reg .pred 	%p<27>;
	.reg .b32 	%r<21>;
	.reg .b32 	%f<113>;
	.reg .b64 	%rd<90>;
	// demoted variable
	.shared .align 4 .b8 _ZZ15sobel1x3_row_v2IffEvPT0_PT_S1_mmmmE3buf[16384];
	ld.param.u64 	%rd39, [_Z15sobel1x3_row_v2IffEvPT0_PT_S1_mmmm_param_0];
	ld.param.u64 	%rd40, [_Z15sobel1x3_row_v2IffEvPT0_PT_S1_mmmm_param_1];
	ld.param.u64 	%rd35, [_Z15sobel1x3_row_v2IffEvPT0_PT_S1_mmmm_param_3];
	ld.param.u64 	%rd36, [_Z15sobel1x3_row_v2IffEvPT0_PT_S1_mmmm_param_4];
	ld.param.u64 	%rd37, [_Z15sobel1x3_row_v2IffEvPT0_PT_S1_mmmm_param_5];
	ld.param.u64 	%rd41, [_Z15sobel1x3_row_v2IffEvPT0_PT_S1_mmmm_param_6];
	cvta.to.global.u64 	%rd1, %rd39;
	cvta.to.global.u64 	%rd2, %rd40;
	mov.u32 	%r2, %ctaid.x;
	mov.u32 	%r3, %ntid.x;
	mov.u32 	%r4, %tid.x;
	mad.lo.s32 	%r5, %r2, %r3, %r4;
	mov.u32 	%r6, %ctaid.y;
	mov.u32 	%r7, %ntid.y;
	mov.u32 	%r8, %tid.y;
	mad.lo.s32 	%r9, %r6, %r7, %r8;
	cvt.s64.s32 	%rd3, %r5;
	setp.le.u64 	%p1, %rd37, %rd3;
	cvt.u64.u32 	%rd4, %r9;
	setp.le.u64 	%p2, %rd41, %rd4;
	or.pred  	%p3, %p1, %p2;
	setp.eq.s64 	%p4, %rd35, 0;
	or.pred  	%p5, %p3, %p4;
	@%p5 bra 	$L__BB0_46;
	cvt.u32.u64 	%r11, %rd4;
	shl.b32 	%r12, %r11, 2;
	mov.u32 	%r13, _ZZ15sobel1x3_row_v2IffEvPT0_PT_S1_mmmmE3buf;
	add.s32 	%r1, %r13, %r12;
	add.s64 	%rd5, %rd41, -1;
	and.b64  	%rd6, %rd36, 3;
	and.b64  	%rd7, %rd36, -4;
	mul.lo.s64 	%rd43, %rd41, %rd37;
	shl.b64 	%rd8, %rd43, 4;
	mov.b64 	%rd86, 0;
$L__BB0_2:
	setp.eq.s64 	%p6, %rd36, 0;
	@%p6 bra 	$L__BB0_45;
	setp.lt.u64 	%p7, %rd36, 4;
	mul.lo.s64 	%rd10, %rd86, %rd36;
	mov.b64 	%rd89, 0;
	@%p7 bra 	$L__BB0_26;
	shl.b64 	%rd87, %rd4, 2;
	mad.lo.s64 	%rd45, %rd37, %rd10, %rd37;
	add.s64 	%rd46, %rd3, %rd45;
	shl.b64 	%rd47, %rd41, 2;
	mul.lo.s64 	%rd48, %rd47, %rd46;
	add.s64 	%rd12, %rd1, %rd48;
	add.s64 	%rd49, %rd10, 3;
	mad.lo.s64 	%rd50, %rd37, %rd49, %rd3;
	mad.lo.s64 	%rd51, %rd47, %rd50, %rd2;
	add.s64 	%rd13, %rd2, %rd48;
	add.s64 	%rd52, %rd10, 2;
	mad.lo.s64 	%rd53, %rd37, %rd52, %rd3;
	mul.lo.s64 	%rd54, %rd47, %rd53;
	add.s64 	%rd14, %rd1, %rd54;
	add.s64 	%rd15, %rd51, 4;
	add.s64 	%rd16, %rd2, %rd54;
	mov.u64 	%rd88, %rd7;
$L__BB0_5:
	setp.ne.s32 	%p8, %r11, 0;
	mul.lo.s64 	%rd55, %rd37, %rd36;
	mad.lo.s64 	%rd56, %rd55, %rd86, %rd3;
	mul.lo.s64 	%rd57, %rd41, %rd56;
	shl.b64 	%rd58, %rd57, 2;
	add.s64 	%rd59, %rd2, %rd58;
	add.s64 	%rd60, %rd59, %rd87;
	add.s64 	%rd19, %rd60, 4;
	ld.global.f32 	%f71, [%rd60];
	st.shared.f32 	[%r1], %f71;
	bar.sync 	0;
	@%p8 bra 	$L__BB0_7;
	ld.global.f32 	%f92, [%rd19];
	ld.global.f32 	%f94, [%rd19+-4];
	mov.f32 	%f93, %f92;
	bra.uni 	$L__BB0_10;
$L__BB0_7:
	setp.ne.s64 	%p9, %rd5, %rd4;
	@%p9 bra 	$L__BB0_9;
	ld.global.f32 	%f92, [%rd19+-8];
	ld.global.f32 	%f94, [%rd19+-4];
	mov.f32 	%f93, %f92;
	bra.uni 	$L__BB0_10;
$L__BB0_9:
	ld.shared.f32 	%f93, [%r1+-4];
	ld.shared.f32 	%f94, [%r1];
	ld.shared.f32 	%f92, [%r1+4];
$L__BB0_10:
	setp.eq.s32 	%p10, %r11, 0;
	fma.rn.f32 	%f72, %f94, 0f40000000, %f93;
	add.f32 	%f73, %f92, %f72;
	mul.lo.s64 	%rd61, %rd37, %rd36;
	mad.lo.s64 	%rd62, %rd61, %rd86, %rd3;
	mul.lo.s64 	%rd63, %rd41, %rd62;
	shl.b64 	%rd64, %rd63, 2;
	add.s64 	%rd65, %rd1, %rd64;
	add.s64 	%rd66, %rd65, %rd87;
	st.global.f32 	[%rd66], %f73;
	add.s64 	%rd20, %rd13, %rd87;
	ld.global.f32 	%f74, [%rd20];
	st.shared.f32 	[%r1], %f74;
	bar.sync 	0;
	@%p10 bra 	$L__BB0_14;
	setp.eq.s64 	%p11, %rd5, %rd4;
	@%p11 bra 	$L__BB0_13;
	ld.shared.f32 	%f96, [%r1+-4];
	ld.shared.f32 	%f97, [%r1];
	ld.shared.f32 	%f95, [%r1+4];
	bra.uni 	$L__BB0_15;
$L__BB0_13:
	ld.global.f32 	%f95, [%rd20+-4];
	ld.global.f32 	%f97, [%rd20];
	mov.f32 	%f96, %f95;
	bra.uni 	$L__BB0_15;
$L__BB0_14:
	ld.global.f32 	%f95, [%rd20+4];
	ld.global.f32 	%f97, [%rd20];
	mov.f32 	%f96, %f95;
$L__BB0_15:
	fma.rn.f32 	%f75, %f97, 0f40000000, %f96;
	add.f32 	%f76, %f95, %f75;
	add.s64 	%rd67, %rd12, %rd87;
	st.global.f32 	[%rd67], %f76;
	add.s64 	%rd21, %rd16, %rd87;
	ld.global.f32 	%f77, [%rd21];
	st.shared.f32 	[%r1], %f77;
	bar.sync 	0;
	@%p10 bra 	$L__BB0_19;
	setp.eq.s64 	%p13, %rd5, %rd4;
	@%p13 bra 	$L__BB0_18;
	ld.shared.f32 	%f99, [%r1+-4];
	ld.shared.f32 	%f100, [%r1];
	ld.shared.f32 	%f98, [%r1+4];
	bra.uni 	$L__BB0_20;
$L__BB0_18:
	ld.global.f32 	%f98, [%rd21+-4];
	ld.global.f32 	%f100, [%rd21];
	mov.f32 	%f99, %f98;
	bra.uni 	$L__BB0_20;
$L__BB0_19:
	ld.global.f32 	%f98, [%rd21+4];
	ld.global.f32 	%f100, [%rd21];
	mov.f32 	%f99, %f98;
$L__BB0_20:
	fma.rn.f32 	%f78, %f100, 0f40000000, %f99;
	add.f32 	%f79, %f98, %f78;
	add.s64 	%rd68, %rd14, %rd87;
	st.global.f32 	[%rd68], %f79;
	add.s64 	%rd22, %rd15, %rd87;
	ld.global.f32 	%f80, [%rd22+-4];
	st.shared.f32 	[%r1], %f80;
	bar.sync 	0;
	@%p10 bra 	$L__BB0_24;
	setp.eq.s64 	%p15, %rd5, %rd4;
	@%p15 bra 	$L__BB0_23;
	ld.shared.f32 	%f102, [%r1+-4];
	ld.shared.f32 	%f103, [%r1];
	ld.shared.f32 	%f101, [%r1+4];
	bra.uni 	$L__BB0_25;
$L__BB0_23:
	ld.global.f32 	%f101, [%rd22+-8];
	ld.global.f32 	%f103, [%rd22+-4];
	mov.f32 	%f102, %f101;
	bra.uni 	$L__BB0_25;
$L__BB0_24:
	ld.global.f32 	%f101, [%rd22];
	ld.global.f32 	%f103, [%rd22+-4];
	mov.f32 	%f102, %f101;
$L__BB0_25:
	fma.rn.f32 	%f81, %f103, 0f40000000, %f102;
	add.f32 	%f82, %f101, %f81;
	add.s64 	%rd69, %rd10, 3;
	mad.lo.s64 	%rd70, %rd37, %rd69, %rd3;
	mul.lo.s64 	%rd71, %rd41, %rd70;
	shl.b64 	%rd72, %rd71, 2;
	add.s64 	%rd73, %rd1, %rd72;
	add.s64 	%rd74, %rd73, %rd87;
	st.global.f32 	[%rd74], %f82;
	add.s64 	%rd88, %rd88, -4;
	add.s64 	%rd87, %rd87, %rd8;
	setp.ne.s64 	%p16, %rd88, 0;
	mov.u64 	%rd89, %rd7;
	@%p16 bra 	$L__BB0_5;
$L__BB0_26:
	setp.eq.s64 	%p17, %rd6, 0;
	@%p17 bra 	$L__BB0_45;
	setp.eq.s32 	%p18, %r11, 0;
	add.s64 	%rd75, %rd89, %rd10;
	mad.lo.s64 	%rd26, %rd75, %rd37, %rd3;
	mad.lo.s64 	%rd27, %rd26, %rd41, %rd4;
	shl.b64 	%rd76, %rd27, 2;
	add.s64 	%rd28, %rd2, %rd76;
	ld.global.f32 	%f83, [%rd28];
	st.shared.f32 	[%r1], %f83;
	bar.sync 	0;
	@%p18 bra 	$L__BB0_31;
	setp.eq.s64 	%p19, %rd5, %rd4;
	@%p19 bra 	$L__BB0_30;
	ld.shared.f32 	%f105, [%r1+-4];
	ld.shared.f32 	%f106, [%r1];
	ld.shared.f32 	%f104, [%r1+4];
	bra.uni 	$L__BB0_32;
$L__BB0_30:
	ld.global.f32 	%f104, [%rd28+-4];
	ld.global.f32 	%f106, [%rd28];
	mov.f32 	%f105, %f104;
	bra.uni 	$L__BB0_32;
$L__BB0_31:
	ld.global.f32 	%f104, [%rd28+4];
	ld.global.f32 	%f106, [%rd28];
	mov.f32 	%f105, %f104;
$L__BB0_32:
	setp.eq.s64 	%p20, %rd6, 1;
	fma.rn.f32 	%f84, %f106, 0f40000000, %f105;
	add.f32 	%f85, %f104, %f84;
	add.s64 	%rd78, %rd1, %rd76;
	st.global.f32 	[%rd78], %f85;
	@%p20 bra 	$L__BB0_45;
	add.s64 	%rd29, %rd26, %rd37;
	mad.lo.s64 	%rd30, %rd29, %rd41, %rd4;
	shl.b64 	%rd79, %rd30, 2;
	add.s64 	%rd31, %rd2, %rd79;
	ld.global.f32 	%f86, [%rd31];
	st.shared.f32 	[%r1], %f86;
	bar.sync 	0;
	@%p18 bra 	$L__BB0_37;
	setp.eq.s64 	%p22, %rd5, %rd4;
	@%p22 bra 	$L__BB0_36;
	ld.shared.f32 	%f108, [%r1+-4];
	ld.shared.f32 	%f109, [%r1];
	ld.shared.f32 	%f107, [%r1+4];
	bra.uni 	$L__BB0_38;
$L__BB0_36:
	ld.global.f32 	%f107, [%rd31+-4];
	ld.global.f32 	%f109, [%rd31];
	mov.f32 	%f108, %f107;
	bra.uni 	$L__BB0_38;
$L__BB0_37:
	ld.global.f32 	%f107, [%rd31+4];
	ld.global.f32 	%f109, [%rd31];
	mov.f32 	%f108, %f107;
$L__BB0_38:
	setp.eq.s64 	%p23, %rd6, 2;
	fma.rn.f32 	%f87, %f109, 0f40000000, %f108;
	add.f32 	%f88, %f107, %f87;
	add.s64 	%rd81, %rd1, %rd79;
	st.global.f32 	[%rd81], %f88;
	@%p23 bra 	$L__BB0_45;
	add.s64 	%rd82, %rd29, %rd37;
	mad.lo.s64 	%rd32, %rd82, %rd41, %rd4;
	shl.b64 	%rd83, %rd32, 2;
	add.s64 	%rd33, %rd2, %rd83;
	ld.global.f32 	%f89, [%rd33];
	st.shared.f32 	[%r1], %f89;
	bar.sync 	0;
	@%p18 bra 	$L__BB0_43;
	setp.eq.s64 	%p25, %rd5, %rd4;
	@%p25 bra 	$L__BB0_42;
	ld.shared.f32 	%f111, [%r1+-4];
	ld.shared.f32 	%f112, [%r1];
	ld.shared.f32 	%f110, [%r1+4];
	bra.uni 	$L__BB0_44;
$L__BB0_42:
	ld.global.f32 	%f110, [%rd33+-4];
	ld.global.f32 	%f112, [%rd33];
	mov.f32 	%f111, %f110;
	bra.uni 	$L__BB0_44;
$L__BB0_43:
	ld.global.f32 	%f110, [%rd33+4];
	ld.global.f32 	%f112, [%rd33];
	mov.f32 	%f111, %f110;
$L__BB0_44:
	fma.rn.f32 	%f90, %f112, 0f40000000, %f111;
	add.f32 	%f91, %f110, %f90;
	add.s64 	%rd85, %rd1, %rd83;
	st.global.f32 	[%rd85], %f91;
$L__BB0_45:
	add.s64 	%rd86, %rd86, 1;
	setp.ne.s64 	%p26, %rd86, %rd35;
	@%p26 bra 	$L__BB0_2;
$L__BB0_46:
	ret;

}


// ===== COMPILED SASS (sm_100) =====

	.target	sm_100

	.elftype	@"ET_EXEC"


//--------------------- .note.nv.tkinfo           --------------------------
	.section	.note.nv.tkinfo,"",@"SHT_NOTE"
	.sectionflags	@"SHF_NOTE_NV_TKINFO"
	.tkinfo
        /*0018*/ 	.word	0x00000002
        /*0030*/ 	.string	""
        /*0030*/ 	.string	"ptxas"
        /*0030*/ 	.string	"Cuda compilation tools, release 13.0, V13.0.88"
        /*0030*/ 	.string	"Build cuda_13.0.r13.0/compiler.36424714_0"
        /*0030*/ 	.string	"-arch sm_100 -m 64 "



//--------------------- .note.nv.cuinfo           --------------------------
	.section	.note.nv.cuinfo,"",@"SHT_NOTE"
	.sectionflags	@"SHF_NOTE_NV_CUINFO"
        /*0018*/ 	.short	0x0002
        /*001a*/ 	.short	0x0064
        /*001c*/ 	.short	0x0082
	.zero		2


//--------------------- .nv.info                  --------------------------
	.section	.nv.info,"",@"SHT_CUDA_INFO"
	.align	4


	//----- nvinfo : EIATTR_REGCOUNT
	.align		4
        /*0000*/ 	.byte	0x04, 0x2f
        /*0002*/ 	.short	(.L_1 - .L_0)
	.align		4
.L_0:
        /*0004*/ 	.word	index@(_Z15sobel1x3_row_v2IffEvPT0_PT_S1_mmmm)
        /*0008*/ 	.word	0x00000028


	//----- nvinfo : EIATTR_FRAME_SIZE
	.align		4
.L_1:
        /*000c*/ 	.byte	0x04, 0x11
        /*000e*/ 	.short	(.L_3 - .L_2)
	.align		4
.L_2:
        /*0010*/ 	.word	index@(_Z15sobel1x3_row_v2IffEvPT0_PT_S1_mmmm)
        /*0014*/ 	.word	0x00000000


	//----- nvinfo : EIATTR_MIN_STACK_SIZE
	.align		4
.L_3:
        /*0018*/ 	.byte	0x04, 0x12
        /*001a*/ 	.short	(.L_5 - .L_4)
	.align		4
.L_4:
        /*001c*/ 	.word	index@(_Z15sobel1x3_row_v2IffEvPT0_PT_S1_mmmm)
        /*0020*/ 	.word	0x00000000
.L_5:


//--------------------- .nv.compat                --------------------------
	.section	.nv.compat,"",@"SHT_CUDA_COMPAT_INFO"
	.align	4
        /*0000*/ 	.byte	0x02, 0x09, 0x00, 0x00, 0x02, 0x02, 0x01, 0x00, 0x02, 0x05, 0x05, 0x00, 0x03, 0x07, 0x01, 0x01
        /*0010*/ 	.byte	0x02, 0x03, 0x00, 0x00, 0x02, 0x06, 0x01, 0x00, 0x04, 0x0b, 0x08, 0x00, 0x09, 0x00, 0x00, 0x00
        /*0020*/ 	.byte	0x00, 0x00, 0x00, 0x00


//--------------------- .nv.info._Z15sobel1x3_row_v2IffEvPT0_PT_S1_mmmm --------------------------
	.section	.nv.info._Z15sobel1x3_row_v2IffEvPT0_PT_S1_mmmm,"",@"SHT_CUDA_INFO"
	.sectionflags	@""
	.align	4


	//----- nvinfo : EIATTR_CUDA_API_VERSION
	.align		4
        /*0000*/ 	.byte	0x04, 0x37
        /*0002*/ 	.short	(.L_7 - .L_6)
.L_6:
        /*0004*/ 	.word	0x00000082


	//----- nvinfo : EIATTR_KPARAM_INFO
	.align		4
.L_7:
        /*0008*/ 	.byte	0x04, 0x17
        /*000a*/ 	.short	(.L_9 - .L_8)
.L_8:
        /*000c*/ 	.word	0x00000000
        /*0010*/ 	.short	0x0006
        /*0012*/ 	.short	0x0030
        /*0014*/ 	.byte	0x00, 0xf0, 0x21, 0x00


	//----- nvinfo : EIATTR_KPARAM_INFO
	.align		4
.L_9:
        /*0018*/ 	.byte	0x04, 0x17
        /*001a*/ 	.short	(.L_11 - .L_10)
.L_10:
        /*001c*/ 	.word	0x00000000
        /*0020*/ 	.short	0x0005
        /*0022*/ 	.short	0x0028
        /*0024*/ 	.byte	0x00, 0xf0, 0x21, 0x00


	//----- nvinfo : EIATTR_KPARAM_INFO
	.align		4
.L_11:
        /*0028*/ 	.byte	0x04, 0x17
        /*002a*/ 	.short	(.L_13 - .L_12)
.L_12:
        /*002c*/ 	.word	0x00000000
        /*0030*/ 	.short	0x0004
        /*0032*/ 	.short	0x0020
        /*0034*/ 	.byte	0x00, 0xf0, 0x21, 0x00


	//----- nvinfo : EIATTR_KPARAM_INFO
	.align		4
.L_13:
        /*0038*/ 	.byte	0x04, 0x17
        /*003a*/ 	.short	(.L_15 - .L_14)
.L_14:
        /*003c*/ 	.word	0x00000000
        /*0040*/ 	.short	0x0003
        /*0042*/ 	.short	0x0018
        /*0044*/ 	.byte	0x00, 0xf0, 0x21, 0x00


	//----- nvinfo : EIATTR_KPARAM_INFO
	.align		4
.L_15:
        /*0048*/ 	.byte	0x04, 0x17
        /*004a*/ 	.short	(.L_17 - .L_16)
.L_16:
        /*004c*/ 	.word	0x00000000
        /*0050*/ 	.short	0x0002
        /*0052*/ 	.short	0x0010
        /*0054*/ 	.byte	0x00, 0xf5, 0x21, 0x00


	//----- nvinfo : EIATTR_KPARAM_INFO
	.align		4
.L_17:
        /*0058*/ 	.byte	0x04, 0x17
        /*005a*/ 	.short	(.L_19 - .L_18)
.L_18:
        /*005c*/ 	.word	0x00000000
        /*0060*/ 	.short	0x0001
        /*0062*/ 	.short	0x0008
        /*0064*/ 	.byte	0x00, 0xf5, 0x21, 0x00


	//----- nvinfo : EIATTR_KPARAM_INFO
	.align		4
.L_19:
        /*0068*/ 	.byte	0x04, 0x17
        /*006a*/ 	.short	(.L_21 - .L_20)
.L_20:
        /*006c*/ 	.word	0x00000000
        /*0070*/ 	.short	0x0000
        /*0072*/ 	.short	0x0000
        /*0074*/ 	.byte	0x00, 0xf5, 0x21, 0x00


	//----- nvinfo : EIATTR_SPARSE_MMA_MASK
	.align		4
.L_21:
        /*0078*/ 	.byte	0x03, 0x50
        /*007a*/ 	.short	0x0000


	//----- nvinfo : EIATTR_MAXREG_COUNT
	.align		4
        /*007c*/ 	.byte	0x03, 0x1b
        /*007e*/ 	.short	0x00ff


	//----- nvinfo : EIATTR_NUM_BARRIERS
	.align		4
        /*0080*/ 	.byte	0x02, 0x4c
        /*0082*/ 	.byte	0x01
	.zero		1


	//----- nvinfo : EIATTR_MERCURY_ISA_VERSION
	.align		4
        /*0084*/ 	.byte	0x03, 0x5f
        /*0086*/ 	.short	0x0101


	//----- nvinfo : EIATTR_VRC_CTA_INIT_COUNT
	.align		4
        /*0088*/ 	.byte	0x02, 0x4a
	.zero		1
	.zero		1


	//----- nvinfo : EIATTR_EXIT_INSTR_OFFSETS
	.align		4
        /*008c*/ 	.byte	0x04, 0x1c
        /*008e*/ 	.short	(.L_23 - .L_22)


	//   ....[0]....
.L_22:
        /*0090*/ 	.word	0x00000130


	//   ....[1]....
        /*0094*/ 	.word	0x000017c0


	//----- nvinfo : EIATTR_CRS_STACK_SIZE
	.align		4
.L_23:
        /*0098*/ 	.byte	0x04, 0x1e
        /*009a*/ 	.short	(.L_25 - .L_24)
.L_24:
        /*009c*/ 	.word	0x00000000


	//----- nvinfo : EIATTR_CBANK_PARAM_SIZE
	.align		4
.L_25:
        /*00a0*/ 	.byte	0x03, 0x19
        /*00a2*/ 	.short	0x0038


	//----- nvinfo : EIATTR_PARAM_CBANK
	.align		4
        /*00a4*/ 	.byte	0x04, 0x0a
        /*00a6*/ 	.short	(.L_27 - .L_26)
	.align		4
.L_26:
        /*00a8*/ 	.word	index@(.nv.constant0._Z15sobel1x3_row_v2IffEvPT0_PT_S1_mmmm)
        /*00ac*/ 	.short	0x0380
        /*00ae*/ 	.short	0x0038


	//----- nvinfo : EIATTR_SW_WAR
	.align		4
.L_27:
        /*00b0*/ 	.byte	0x04, 0x36
        /*00b2*/ 	.short	(.L_29 - .L_28)
.L_28:
        /*00b4*/ 	.word	0x00000008
.L_29:


//--------------------- .nv.callgraph             --------------------------
	.section	.nv.callgraph,"",@"SHT_CUDA_CALLGRAPH"
	.align	4
	.sectionentsize	8
	.align		4
        /*0000*/ 	.word	0x00000000
	.align		4
        /*0004*/ 	.word	0xffffffff
	.align		4
        /*0008*/ 	.word	0x00000000
	.align		4
        /*000c*/ 	.word	0xfffffffe
	.align		4
        /*0010*/ 	.word	0x00000000
	.align		4
        /*0014*/ 	.word	0xfffffffd
	.align		4
        /*0018*/ 	.word	0x00000000
	.align		4
        /*001c*/ 	.word	0xfffffffc


//--------------------- .text._Z15sobel1x3_row_v2IffEvPT0_PT_S1_mmmm --------------------------
	.section	.text._Z15sobel1x3_row_v2IffEvPT0_PT_S1_mmmm,"ax",@progbits
	.align	128
        .global         _Z15sobel1x3_row_v2IffEvPT0_PT_S1_mmmm
        .type           _Z15sobel1x3_row_v2IffEvPT0_PT_S1_mmmm,@function
        .size           _Z15sobel1x3_row_v2IffEvPT0_PT_S1_mmmm,(.L_x_27 - _Z15sobel1x3_row_v2IffEvPT0_PT_S1_mmmm)
        .other          _Z15sobel1x3_row_v2IffEvPT0_PT_S1_mmmm,@"STO_CUDA_ENTRY STV_DEFAULT"
_Z15sobel1x3_row_v2IffEvPT0_PT_S1_mmmm:
.text._Z15sobel1x3_row_v2IffEvPT0_PT_S1_mmmm:
[----:B------:R-:W-:Y:S01]  /*0000*/  LDC R1, c[0x0][0x37c] ;  /* 0x0000df00ff017b82 */ /* 0x000fe20000000800 */
[----:B------:R-:W0:Y:S07]  /*0010*/  S2R R3, SR_TID.Y ;  /* 0x0000000000037919 */ /* 0x000e2e0000002200 */
[----:B------:R-:W1:Y:S01]  /*0020*/  LDC R24, c[0x0][0x360] ;  /* 0x0000d800ff187b82 */ /* 0x000e620000000800 */
[----:B------:R-:W2:Y:S01]  /*0030*/  LDCU.64 UR6, c[0x0][0x3b0] ;  /* 0x00007600ff0677ac */ /* 0x000ea20008000a00 */
[----:B------:R-:W1:Y:S01]  /*0040*/  S2R R25, SR_TID.X ;  /* 0x0000000000197919 */ /* 0x000e620000002100 */
[----:B------:R-:W3:Y:S05]  /*0050*/  LDCU.64 UR8, c[0x0][0x398] ;  /* 0x00007300ff0877ac */ /* 0x000eea0008000a00 */
[----:B------:R-:W0:Y:S08]  /*0060*/  S2UR UR5, SR_CTAID.Y ;  /* 0x00000000000579c3 */ /* 0x000e300000002600 */
[----:B------:R-:W0:Y:S01]  /*0070*/  LDC R0, c[0x0][0x364] ;  /* 0x0000d900ff007b82 */ /* 0x000e220000000800 */
[----:B---3--:R-:W-:-:S07]  /*0080*/  ISETP.EQ.U32.AND P0, PT, RZ, UR8, PT ;  /* 0x00000008ff007c0c */ /* 0x008fce000bf02070 */
[----:B------:R-:W1:Y:S08]  /*0090*/  S2UR UR4, SR_CTAID.X ;  /* 0x00000000000479c3 */ /* 0x000e700000002500 */
[----:B------:R-:W3:Y:S01]  /*00a0*/  LDC.64 R22, c[0x0][0x3a8] ;  /* 0x0000ea00ff167b82 */ /* 0x000ee20000000a00 */
[----:B0-----:R-:W-:-:S05]  /*00b0*/  IMAD R0, R0, UR5, R3 ;  /* 0x0000000500007c24 */ /* 0x001fca000f8e0203 */
[----:B--2---:R-:W-:Y:S01]  /*00c0*/  ISETP.GE.U32.AND P2, PT, R0, UR6, PT ;  /* 0x0000000600007c0c */ /* 0x004fe2000bf46070 */
[----:B-1----:R-:W-:-:S03]  /*00d0*/  IMAD R24, R24, UR4, R25 ;  /* 0x0000000418187c24 */ /* 0x002fc6000f8e0219 */
[----:B------:R-:W-:Y:S02]  /*00e0*/  ISETP.GE.U32.AND.EX P2, PT, RZ, UR7, PT, P2 ;  /* 0x00000007ff007c0c */ /* 0x000fe4000bf46120 */
[----:B------:R-:W-:Y:S02]  /*00f0*/  SHF.R.S32.HI R25, RZ, 0x1f, R24 ;  /* 0x0000001fff197819 */ /* 0x000fe40000011418 */
[----:B---3--:R-:W-:-:S04]  /*0100*/  ISETP.GE.U32.AND P1, PT, R24, R22, PT ;  /* 0x000000161800720c */ /* 0x008fc80003f26070 */
[----:B------:R-:W-:-:S04]  /*0110*/  ISETP.GE.U32.OR.EX P1, PT, R25, R23, P2, P1 ;  /* 0x000000171900720c */ /* 0x000fc80001726510 */
[----:B------:R-:W-:-:S13]  /*0120*/  ISETP.EQ.OR.EX P0, PT, RZ, UR9, P1, P0 ;  /* 0x00000009ff007c0c */ /* 0x000fda0008f02700 */
[----:B------:R-:W-:Y:S05]  /*0130*/  @P0 EXIT ;  /* 0x000000000000094d */ /* 0x000fea0003800000 */
[----:B------:R-:W0:Y:S01]  /*0140*/  S2UR UR5, SR_CgaCtaId ;  /* 0x00000000000579c3 */ /* 0x000e220000008800 */
[----:B------:R-:W1:Y:S01]  /*0150*/  LDCU UR10, c[0x0][0x3a0] ;  /* 0x00007400ff0a77ac */ /* 0x000e620008000800 */
[----:B------:R-:W-:Y:S01]  /*0160*/  IMAD R2, R22, UR7, RZ ;  /* 0x0000000716027c24 */ /* 0x000fe2000f8e02ff */
[----:B------:R-:W-:-:S03]  /*0170*/  UMOV UR4, 0x400 ;  /* 0x0000040000047882 */ /* 0x000fc60000000000 */
[----:B------:R-:W-:Y:S01]  /*0180*/  IMAD R3, R23, UR6, R2 ;  /* 0x0000000617037c24 */ /* 0x000fe2000f8e0202 */
[----:B------:R-:W-:Y:S02]  /*0190*/  UIADD3 UR19, UP0, UPT, UR6, -0x1, URZ ;  /* 0xffffffff06137890 */ /* 0x000fe4000ff1e0ff */
[----:B------:R-:W-:Y:S01]  /*01a0*/  IMAD.WIDE.U32 R22, R22, UR6, RZ ;  /* 0x0000000616167c25 */ /* 0x000fe2000f8e00ff */
[----:B------:R-:W2:Y:S04]  /*01b0*/  LDCU.64 UR14, c[0x0][0x358] ;  /* 0x00006b00ff0e77ac */ /* 0x000ea80008000a00 */
[----:B------:R-:W-:Y:S01]  /*01c0*/  IADD3 R3, PT, PT, R23, R3, RZ ;  /* 0x0000000317037210 */ /* 0x000fe20007ffe0ff */
[----:B------:R-:W-:Y:S01]  /*01d0*/  UIADD3.X UR11, UPT, UPT, UR7, -0x1, URZ, UP0, !UPT ;  /* 0xffffffff070b7890 */ /* 0x000fe200087fe4ff */
[----:B------:R-:W-:-:S02]  /*01e0*/  UMOV UR6, URZ ;  /* 0x000000ff00067c82 */ /* 0x000fc40008000000 */
[----:B------:R-:W-:Y:S01]  /*01f0*/  SHF.L.U64.HI R3, R22, 0x4, R3 ;  /* 0x0000000416037819 */ /* 0x000fe20000010203 */
[----:B------:R-:W-:Y:S01]  /*0200*/  UMOV UR7, URZ ;  /* 0x000000ff00077c82 */ /* 0x000fe20008000000 */
[----:B-1----:R-:W-:Y:S02]  /*0210*/  ULOP3.LUT UR18, UR10, 0x3, URZ, 0xc0, !UPT ;  /* 0x000000030a127892 */ /* 0x002fe4000f8ec0ff */
[----:B------:R-:W-:Y:S02]  /*0220*/  ULOP3.LUT UR10, UR10, 0xfffffffc, URZ, 0xc0, !UPT ;  /* 0xfffffffc0a0a7892 */ /* 0x000fe4000f8ec0ff */
[----:B0-----:R-:W-:-:S06]  /*0230*/  ULEA UR4, UR5, UR4, 0x18 ;  /* 0x0000000405047291 */ /* 0x001fcc000f8ec0ff */
[----:B--2---:R-:W-:-:S07]  /*0240*/  LEA R2, R0, UR4, 0x2 ;  /* 0x0000000400027c11 */ /* 0x004fce000f8e10ff */
.L_x_25:
[----:B0-----:R-:W0:Y:S02]  /*0250*/  LDCU.64 UR16, c[0x0][0x3a0] ;  /* 0x00007400ff1077ac */ /* 0x001e240008000a00 */
[----:B0-----:R-:W-:-:S04]  /*0260*/  UISETP.NE.U32.AND UP0, UPT, UR16, URZ, UPT ;  /* 0x000000ff1000728c */ /* 0x001fc8000bf05070 */
[----:B------:R-:W-:-:S09]  /*0270*/  UISETP.NE.AND.EX UP0, UPT, UR17, URZ, UPT, UP0 ;  /* 0x000000ff1100728c */ /* 0x000fd2000bf05300 */
[----:B-1234-:R-:W-:Y:S05]  /*0280*/  BRA.U !UP0, `(.L_x_0) ;  /* 0x0000001508347547 */ /* 0x01efea000b800000 */
[----:B------:R-:W-:Y:S02]  /*0290*/  UISETP.GE.U32.AND UP0, UPT, UR16, 0x4, UPT ;  /* 0x000000041000788c */ /* 0x000fe4000bf06070 */
[----:B------:R-:W-:Y:S02]  /*02a0*/  UIMAD UR4, UR7, UR16, URZ ;  /* 0x00000010070472a4 */ /* 0x000fe4000f8e02ff */
[----:B------:R-:W-:Y:S02]  /*02b0*/  UISETP.GE.U32.AND.EX UP0, UPT, UR17, URZ, UPT, UP0 ;  /* 0x000000ff1100728c */ /* 0x000fe4000bf06100 */
[----:B------:R-:W-:Y:S02]  /*02c0*/  UIMAD UR4, UR6, UR17, UR4 ;  /* 0x00000011060472a4 */ /* 0x000fe4000f8e0204 */
[----:B------:R-:W-:Y:S01]  /*02d0*/  UIMAD.WIDE.U32 UR8, UR6, UR16, URZ ;  /* 0x00000010060872a5 */ /* 0x000fe2000f8e00ff */
[----:B------:R-:W-:-:S03]  /*02e0*/  UMOV UR5, URZ ;  /* 0x000000ff00057c82 */ /* 0x000fc60008000000 */
[----:B------:R-:W-:-:S03]  /*02f0*/  UIADD3 UR12, UPT, UPT, UR9, UR4, URZ ;  /* 0x00000004090c7290 */ /* 0x000fc6000fffe0ff */
[----:B------:R-:W-:Y:S01]  /*0300*/  UMOV UR4, URZ ;  /* 0x000000ff00047c82 */ /* 0x000fe20008000000 */
[----:B------:R-:W-:Y:S08]  /*0310*/  BRA.U !UP0, `(.L_x_1) ;  /* 0x0000000d08207547 */ /* 0x000ff0000b800000 */
[----:B------:R-:W0:Y:S01]  /*0320*/  LDC.64 R6, c[0x0][0x3a8] ;  /* 0x0000ea00ff067b82 */ /* 0x000e220000000a00 */
[----:B------:R-:W1:Y:S01]  /*0330*/  LDCU.64 UR24, c[0x0][0x3b0] ;  /* 0x00007600ff1877ac */ /* 0x000e620008000a00 */
[----:B------:R-:W-:Y:S02]  /*0340*/  UIADD3 UR4, UP1, UPT, UR8, 0x2, URZ ;  /* 0x0000000208047890 */ /* 0x000fe4000ff3e0ff */
[----:B------:R-:W-:-:S04]  /*0350*/  UIADD3 UR13, UP0, UPT, UR8, 0x3, URZ ;  /* 0x00000003080d7890 */ /* 0x000fc8000ff1e0ff */
[----:B------:R-:W2:Y:S01]  /*0360*/  LDC.64 R4, c[0x0][0x3a8] ;  /* 0x0000ea00ff047b82 */ /* 0x000ea20000000a00 */
[----:B------:R-:W-:Y:S01]  /*0370*/  UIADD3.X UR5, UPT, UPT, URZ, UR12, URZ, UP1, !UPT ;  /* 0x0000000cff057290 */ /* 0x000fe20008ffe4ff */
[----:B------:R-:W3:Y:S01]  /*0380*/  LDCU.128 UR20, c[0x0][0x380] ;  /* 0x00007000ff1477ac */ /* 0x000ee20008000c00 */
[----:B0-----:R-:W-:Y:S02]  /*0390*/  IMAD R9, R7, UR16, RZ ;  /* 0x0000001007097c24 */ /* 0x001fe4000f8e02ff */
[----:B------:R-:W-:Y:S01]  /*03a0*/  IMAD.WIDE.U32 R10, R6, UR16, RZ ;  /* 0x00000010060a7c25 */ /* 0x000fe2000f8e00ff */
[----:B------:R-:W-:-:S03]  /*03b0*/  UIADD3.X UR16, UPT, UPT, URZ, UR12, URZ, UP0, !UPT ;  /* 0x0000000cff107290 */ /* 0x000fc600087fe4ff */
[C---:B------:R-:W-:Y:S01]  /*03c0*/  IMAD R9, R6.reuse, UR17, R9 ;  /* 0x0000001106097c24 */ /* 0x040fe2000f8e0209 */
[----:B-1----:R-:W-:Y:S01]  /*03d0*/  USHF.L.U64.HI UR17, UR24, 0x2, UR25 ;  /* 0x0000000218117899 */ /* 0x002fe20008010219 */
[C---:B------:R-:W-:Y:S01]  /*03e0*/  IMAD R18, R6.reuse, UR5, RZ ;  /* 0x0000000506127c24 */ /* 0x040fe2000f8e02ff */
[----:B------:R-:W0:Y:S01]  /*03f0*/  LDCU UR5, c[0x0][0x3a4] ;  /* 0x00007480ff0577ac */ /* 0x000e220008000800 */
[----:B------:R-:W-:Y:S02]  /*0400*/  IMAD.IADD R8, R11, 0x1, R9 ;  /* 0x000000010b087824 */ /* 0x000fe400078e0209 */
[----:B------:R-:W-:-:S04]  /*0410*/  IMAD.WIDE.U32 R12, R6, UR4, R24 ;  /* 0x00000004060c7c25 */ /* 0x000fc8000f8e0018 */
[----:B------:R-:W-:Y:S01]  /*0420*/  IMAD R35, R7, UR4, R18 ;  /* 0x0000000407237c24 */ /* 0x000fe2000f8e0212 */
[----:B------:R-:W-:Y:S01]  /*0430*/  USHF.L.U32 UR4, UR24, 0x2, URZ ;  /* 0x0000000218047899 */ /* 0x000fe200080006ff */
[----:B------:R-:W-:Y:S02]  /*0440*/  IMAD R9, R8, UR6, RZ ;  /* 0x0000000608097c24 */ /* 0x000fe4000f8e02ff */
[C---:B------:R-:W-:Y:S01]  /*0450*/  IMAD R14, R6.reuse, UR12, RZ ;  /* 0x0000000c060e7c24 */ /* 0x040fe2000f8e02ff */
[----:B------:R-:W-:Y:S01]  /*0460*/  IADD3 R35, PT, PT, R13, R35, RZ ;  /* 0x000000230d237210 */ /* 0x000fe20007ffe0ff */
[----:B------:R-:W-:Y:S02]  /*0470*/  IMAD R16, R6, UR16, RZ ;  /* 0x0000001006107c24 */ /* 0x000fe4000f8e02ff */
[----:B------:R-:W-:Y:S02]  /*0480*/  IMAD R8, R12, UR17, RZ ;  /* 0x000000110c087c24 */ /* 0x000fe4000f8e02ff */
[----:B------:R-:W-:-:S02]  /*0490*/  IMAD R9, R10, UR7, R9 ;  /* 0x000000070a097c24 */ /* 0x000fc4000f8e0209 */
[----:B------:R-:W-:Y:S02]  /*04a0*/  IMAD R19, R7, UR8, R14 ;  /* 0x0000000807137c24 */ /* 0x000fe4000f8e020e */
[----:B------:R-:W-:-:S04]  /*04b0*/  IMAD.WIDE.U32 R10, R10, UR6, R24 ;  /* 0x000000060a0a7c25 */ /* 0x000fc8000f8e0018 */
[----:B------:R-:W-:Y:S02]  /*04c0*/  IMAD R7, R7, UR13, R16 ;  /* 0x0000000d07077c24 */ /* 0x000fe4000f8e0210 */
[----:B------:R-:W-:Y:S01]  /*04d0*/  IMAD.WIDE.U32 R20, R6, UR13, R24 ;  /* 0x0000000d06147c25 */ /* 0x000fe2000f8e0018 */
[----:B------:R-:W1:Y:S01]  /*04e0*/  LDC.64 R16, c[0x0][0x388] ;  /* 0x0000e200ff107b82 */ /* 0x000e620000000a00 */
[----:B0-----:R-:W-:Y:S02]  /*04f0*/  UMOV UR13, UR5 ;  /* 0x00000005000d7c82 */ /* 0x001fe40008000000 */
[----:B------:R-:W-:Y:S01]  /*0500*/  IMAD R35, R35, UR4, R8 ;  /* 0x0000000423237c24 */ /* 0x000fe2000f8e0208 */
[----:B------:R-:W-:Y:S01]  /*0510*/  IADD3 R13, PT, PT, R21, R7, RZ ;  /* 0x00000007150d7210 */ /* 0x000fe20007ffe0ff */
[----:B------:R-:W-:Y:S02]  /*0520*/  IMAD.IADD R11, R11, 0x1, R9 ;  /* 0x000000010b0b7824 */ /* 0x000fe400078e0209 */
[----:B------:R-:W-:Y:S01]  /*0530*/  IMAD R14, R20, UR17, RZ ;  /* 0x00000011140e7c24 */ /* 0x000fe2000f8e02ff */
[----:B------:R-:W0:Y:S01]  /*0540*/  LDC.64 R8, c[0x0][0x380] ;  /* 0x0000e000ff087b82 */ /* 0x000e220000000a00 */
[----:B--2---:R-:W-:-:S04]  /*0550*/  IMAD.WIDE.U32 R4, R6, UR8, R4 ;  /* 0x0000000806047c25 */ /* 0x004fc8000f8e0004 */
[----:B------:R-:W-:Y:S01]  /*0560*/  IMAD R11, R11, UR24, RZ ;  /* 0x000000180b0b7c24 */ /* 0x000fe2000f8e02ff */
[----:B------:R-:W-:Y:S01]  /*0570*/  IADD3 R15, P0, PT, R24, R4, RZ ;  /* 0x00000004180f7210 */ /* 0x000fe20007f1e0ff */
[C---:B------:R-:W-:Y:S02]  /*0580*/  IMAD R21, R13.reuse, UR24, RZ ;  /* 0x000000180d157c24 */ /* 0x040fe4000f8e02ff */
[----:B------:R-:W-:Y:S01]  /*0590*/  IMAD R31, R13, UR4, R14 ;  /* 0x000000040d1f7c24 */ /* 0x000fe2000f8e020e */
[----:B------:R-:W-:Y:S01]  /*05a0*/  IADD3.X R19, PT, PT, R25, R5, R19, P0, !PT ;  /* 0x0000000519137210 */ /* 0x000fe200007fe413 */
[----:B------:R-:W-:-:S04]  /*05b0*/  IMAD.WIDE.U32 R6, R20, UR24, RZ ;  /* 0x0000001814067c25 */ /* 0x000fc8000f8e00ff */
[----:B------:R-:W-:Y:S01]  /*05c0*/  IMAD R13, R10, UR25, R11 ;  /* 0x000000190a0d7c24 */ /* 0x000fe2000f8e020b */
[----:B---3--:R-:W-:Y:S01]  /*05d0*/  LEA R4, P1, R6, UR20, 0x2 ;  /* 0x0000001406047c11 */ /* 0x008fe2000f8210ff */
[----:B------:R-:W-:Y:S02]  /*05e0*/  IMAD R21, R20, UR25, R21 ;  /* 0x0000001914157c24 */ /* 0x000fe4000f8e0215 */
[----:B------:R-:W-:-:S04]  /*05f0*/  IMAD.WIDE.U32 R10, R10, UR24, RZ ;  /* 0x000000180a0a7c25 */ /* 0x000fc8000f8e00ff */
[----:B------:R-:W-:Y:S01]  /*0600*/  IMAD.IADD R7, R7, 0x1, R21 ;  /* 0x0000000107077824 */ /* 0x000fe200078e0215 */
[----:B------:R-:W-:Y:S01]  /*0610*/  LEA R5, P0, R10, UR22, 0x2 ;  /* 0x000000160a057c11 */ /* 0x000fe2000f8010ff */
[----:B------:R-:W-:Y:S01]  /*0620*/  IMAD R14, R15, UR17, RZ ;  /* 0x000000110f0e7c24 */ /* 0x000fe2000f8e02ff */
[----:B------:R-:W-:Y:S01]  /*0630*/  IADD3 R11, PT, PT, R11, R13, RZ ;  /* 0x0000000d0b0b7210 */ /* 0x000fe20007ffe0ff */
[----:B-1----:R-:W-:Y:S01]  /*0640*/  IMAD.WIDE.U32 R20, R20, UR4, R16 ;  /* 0x0000000414147c25 */ /* 0x002fe2000f8e0010 */
[----:B------:R-:W-:Y:S01]  /*0650*/  LEA.HI.X R6, R6, UR21, R7, 0x2, P1 ;  /* 0x0000001506067c11 */ /* 0x000fe200088f1407 */
[----:B------:R-:W1:Y:S01]  /*0660*/  LDCU.64 UR16, c[0x0][0x3b0] ;  /* 0x00007600ff1077ac */ /* 0x000e620008000a00 */
[----:B------:R-:W-:Y:S01]  /*0670*/  LEA.HI.X R7, R10, UR23, R11, 0x2, P0 ;  /* 0x000000170a077c11 */ /* 0x000fe200080f140b */
[----:B------:R-:W-:Y:S01]  /*0680*/  IMAD R11, R19, UR4, R14 ;  /* 0x00000004130b7c24 */ /* 0x000fe2000f8e020e */
[----:B------:R-:W-:Y:S01]  /*0690*/  SHF.R.U32.HI R10, RZ, 0x1e, R0 ;  /* 0x0000001eff0a7819 */ /* 0x000fe20000011600 */
[--C-:B------:R-:W-:Y:S01]  /*06a0*/  IMAD.WIDE.U32 R18, R12, UR4, R16.reuse ;  /* 0x000000040c127c25 */ /* 0x100fe2000f8e0010 */
[----:B------:R-:W-:Y:S01]  /*06b0*/  IADD3 R31, PT, PT, R21, R31, RZ ;  /* 0x0000001f151f7210 */ /* 0x000fe20007ffe0ff */
[----:B------:R-:W2:Y:S02]  /*06c0*/  LDCU.64 UR20, c[0x0][0x380] ;  /* 0x00007000ff1477ac */ /* 0x000ea40008000a00 */
[----:B------:R-:W-:-:S04]  /*06d0*/  IMAD.WIDE.U32 R16, R15, UR4, R16 ;  /* 0x000000040f107c25 */ /* 0x000fc8000f8e0010 */
[----:B0-----:R-:W-:-:S04]  /*06e0*/  IMAD.WIDE.U32 R12, R12, UR4, R8 ;  /* 0x000000040c0c7c25 */ /* 0x001fc8000f8e0008 */
[----:B------:R-:W-:Y:S01]  /*06f0*/  IMAD.WIDE.U32 R14, R15, UR4, R8 ;  /* 0x000000040f0e7c25 */ /* 0x000fe2000f8e0008 */
[----:B------:R-:W-:Y:S01]  /*0700*/  IADD3 R9, PT, PT, R11, R17, RZ ;  /* 0x000000110b097210 */ /* 0x000fe20007ffe0ff */
[----:B------:R-:W-:Y:S02]  /*0710*/  UMOV UR4, UR10 ;  /* 0x0000000a00047c82 */ /* 0x000fe40008000000 */
[----:B------:R-:W-:Y:S01]  /*0720*/  IMAD.IADD R33, R35, 0x1, R19 ;  /* 0x0000000123217824 */ /* 0x000fe200078e0213 */
[----:B------:R-:W-:Y:S01]  /*0730*/  IADD3 R35, PT, PT, R13, R35, RZ ;  /* 0x000000230d237210 */ /* 0x000fe20007ffe0ff */
[----:B------:R-:W-:Y:S02]  /*0740*/  IMAD.SHL.U32 R8, R0, 0x4, RZ ;  /* 0x0000000400087824 */ /* 0x000fe400078e00ff */
[----:B-12---:R-:W-:-:S07]  /*0750*/  IMAD.IADD R11, R15, 0x1, R11 ;  /* 0x000000010f0b7824 */ /* 0x006fce00078e020b */
.L_x_15:
[----:B0-----:R-:W-:-:S05]  /*0760*/  IADD3 R26, P0, PT, R8, R5, RZ ;  /* 0x00000005081a7210 */ /* 0x001fca0007f1e0ff */
[----:B------:R-:W-:-:S05]  /*0770*/  IMAD.X R27, R10, 0x1, R7, P0 ;  /* 0x000000010a1b7824 */ /* 0x000fca00000e0607 */
[----:B--2---:R-:W2:Y:S01]  /*0780*/  LDG.E R29, desc[UR14][R26.64] ;  /* 0x0000000e1a1d7981 */ /* 0x004ea2000c1e1900 */
[----:B------:R-:W-:Y:S01]  /*0790*/  ISETP.NE.AND P0, PT, R0, RZ, PT ;  /* 0x000000ff0000720c */ /* 0x000fe20003f05270 */
[----:B------:R-:W-:Y:S02]  /*07a0*/  BSSY.RECONVERGENT B0, `(.L_x_2) ;  /* 0x0000012000007945 */ /* 0x000fe40003800200 */
[----:B--2---:R0:W-:Y:S01]  /*07b0*/  STS [R2], R29 ;  /* 0x0000001d02007388 */ /* 0x0041e20000000800 */
[----:B------:R-:W-:Y:S09]  /*07c0*/  BAR.SYNC.DEFER_BLOCKING 0x0 ;  /* 0x0000000000007b1d */ /* 0x000ff20000010000 */
[----:B-1----:R-:W-:Y:S05]  /*07d0*/  @P0 BRA `(.L_x_3) ;  /* 0x0000000000100947 */ /* 0x002fea0003800000 */
[----:B------:R-:W0:Y:S04]  /*07e0*/  LDG.E R37, desc[UR14][R26.64+0x4] ;  /* 0x0000040e1a257981 */ /* 0x000e28000c1e1900 */
[----:B------:R1:W5:Y:S01]  /*07f0*/  LDG.E R28, desc[UR14][R26.64] ;  /* 0x0000000e1a1c7981 */ /* 0x000362000c1e1900 */
[----:B0-----:R-:W-:Y:S01]  /*0800*/  MOV R29, R37 ;  /* 0x00000025001d7202 */ /* 0x001fe20000000f00 */
[----:B-1----:R-:W-:Y:S06]  /*0810*/  BRA `(.L_x_4) ;  /* 0x0000000000287947 */ /* 0x002fec0003800000 */
.L_x_3:
[----:B------:R-:W-:-:S04]  /*0820*/  ISETP.NE.U32.AND P0, PT, R0, UR19, PT ;  /* 0x0000001300007c0c */ /* 0x000fc8000bf05070 */
[----:B------:R-:W-:-:S13]  /*0830*/  ISETP.NE.AND.EX P0, PT, RZ, UR11, PT, P0 ;  /* 0x0000000bff007c0c */ /* 0x000fda000bf05300 */
[----:B------:R-:W-:Y:S05]  /*0840*/  @P0 BRA `(.L_x_5) ;  /* 0x0000000000100947 */ /* 0x000fea0003800000 */
[----:B------:R-:W0:Y:S04]  /*0850*/  LDG.E R37, desc[UR14][R26.64+-0x4] ;  /* 0xfffffc0e1a257981 */ /* 0x000e28000c1e1900 */
[----:B------:R1:W5:Y:S01]  /*0860*/  LDG.E R28, desc[UR14][R26.64] ;  /* 0x0000000e1a1c7981 */ /* 0x000362000c1e1900 */
[----:B0-----:R-:W-:Y:S01]  /*0870*/  IMAD.MOV.U32 R29, RZ, RZ, R37 ;  /* 0x000000ffff1d7224 */ /* 0x001fe200078e0025 */
[----:B-1----:R-:W-:Y:S06]  /*0880*/  BRA `(.L_x_4) ;  /* 0x00000000000c7947 */ /* 0x002fec0003800000 */
.L_x_5:
[----:B0-----:R0:W1:Y:S04]  /*0890*/  LDS R29, [R2+-0x4] ;  /* 0xfffffc00021d7984 */ /* 0x0010680000000800 */
[----:B------:R0:W2:Y:S04]  /*08a0*/  LDS R28, [R2] ;  /* 0x00000000021c7984 */ /* 0x0000a80000000800 */
[----:B------:R0:W3:Y:S02]  /*08b0*/  LDS R37, [R2+0x4] ;  /* 0x0000040002257984 */ /* 0x0000e40000000800 */
.L_x_4:
[----:B------:R-:W-:Y:S05]  /*08c0*/  BSYNC.RECONVERGENT B0 ;  /* 0x0000000000007941 */ /* 0x000fea0003800200 */
.L_x_2:
[----:B-12--5:R-:W-:Y:S01]  /*08d0*/  FFMA R30, R28, 2, R29 ;  /* 0x400000001c1e7823 */ /* 0x026fe2000000001d */
[----:B------:R-:W1:Y:S03]  /*08e0*/  LDC.64 R26, c[0x0][0x3a0] ;  /* 0x0000e800ff1a7b82 */ /* 0x000e660000000a00 */
[----:B---3--:R-:W-:-:S05]  /*08f0*/  FADD R37, R30, R37 ;  /* 0x000000251e257221 */ /* 0x008fca0000000000 */
[----:B------:R-:W1:Y:S02]  /*0900*/  LDC.64 R28, c[0x0][0x3a8] ;  /* 0x0000ea00ff1c7b82 */ /* 0x000e640000000a00 */
[----:B-1----:R-:W-:-:S04]  /*0910*/  IMAD R29, R29, R26, RZ ;  /* 0x0000001a1d1d7224 */ /* 0x002fc800078e02ff */
[C---:B------:R-:W-:Y:S02]  /*0920*/  IMAD R29, R28.reuse, R27, R29 ;  /* 0x0000001b1c1d7224 */ /* 0x040fe400078e021d */
[----:B------:R-:W-:-:S05]  /*0930*/  IMAD.WIDE.U32 R26, R28, R26, RZ ;  /* 0x0000001a1c1a7225 */ /* 0x000fca00078e00ff */
[----:B------:R-:W-:-:S05]  /*0940*/  IADD3 R29, PT, PT, R27, R29, RZ ;  /* 0x0000001d1b1d7210 */ /* 0x000fca0007ffe0ff */
[----:B------:R-:W-:-:S04]  /*0950*/  IMAD R29, R29, UR6, RZ ;  /* 0x000000061d1d7c24 */ /* 0x000fc8000f8e02ff */
[C---:B------:R-:W-:Y:S02]  /*0960*/  IMAD R29, R26.reuse, UR7, R29 ;  /* 0x000000071a1d7c24 */ /* 0x040fe4000f8e021d */
[----:B------:R-:W-:-:S04]  /*0970*/  IMAD.WIDE.U32 R26, R26, UR6, R24 ;  /* 0x000000061a1a7c25 */ /* 0x000fc8000f8e0018 */
[----:B------:R-:W-:-:S04]  /*0980*/  IMAD.IADD R29, R27, 0x1, R29 ;  /* 0x000000011b1d7824 */ /* 0x000fc800078e021d */
[----:B------:R-:W-:-:S04]  /*0990*/  IMAD R29, R29, UR16, RZ ;  /* 0x000000101d1d7c24 */ /* 0x000fc8000f8e02ff */
[C---:B------:R-:W-:Y:S02]  /*09a0*/  IMAD R29, R26.reuse, UR17, R29 ;  /* 0x000000111a1d7c24 */ /* 0x040fe4000f8e021d */
[----:B------:R-:W-:-:S05]  /*09b0*/  IMAD.WIDE.U32 R26, R26, UR16, RZ ;  /* 0x000000101a1a7c25 */ /* 0x000fca000f8e00ff */
[----:B------:R-:W-:Y:S02]  /*09c0*/  IADD3 R27, PT, PT, R27, R29, RZ ;  /* 0x0000001d1b1b7210 */ /* 0x000fe40007ffe0ff */
[----:B------:R-:W-:-:S04]  /*09d0*/  LEA R29, P0, R26, UR20, 0x2 ;  /* 0x000000141a1d7c11 */ /* 0x000fc8000f8010ff */
[----:B------:R-:W-:Y:S02]  /*09e0*/  LEA.HI.X R27, R26, UR21, R27, 0x2, P0 ;  /* 0x000000151a1b7c11 */ /* 0x000fe400080f141b */
[C---:B------:R-:W-:Y:S02]  /*09f0*/  IADD3 R28, P0, PT, R8.reuse, R29, RZ ;  /* 0x0000001d081c7210 */ /* 0x040fe40007f1e0ff */
[----:B------:R-:W-:-:S03]  /*0a00*/  IADD3 R26, P1, PT, R8, R16, RZ ;  /* 0x00000010081a7210 */ /* 0x000fc60007f3e0ff */
[C---:B------:R-:W-:Y:S01]  /*0a10*/  IMAD.X R29, R10.reuse, 0x1, R27, P0 ;  /* 0x000000010a1d7824 */ /* 0x040fe200000e061b */
[----:B------:R-:W-:-:S04]  /*0a20*/  IADD3.X R27, PT, PT, R10, R9, RZ, P1, !PT ;  /* 0x000000090a1b7210 */ /* 0x000fc80000ffe4ff */
[----:B------:R1:W-:Y:S04]  /*0a30*/  STG.E desc[UR14][R28.64], R37 ;  /* 0x000000251c007986 */ /* 0x0003e8000c10190e */
[----:B------:R-:W2:Y:S01]  /*0a40*/  LDG.E R30, desc[UR14][R26.64] ;  /* 0x0000000e1a1e7981 */ /* 0x000ea2000c1e1900 */
[----:B------:R-:W-:Y:S01]  /*0a50*/  ISETP.NE.AND P1, PT, R0, RZ, PT ;  /* 0x000000ff0000720c */ /* 0x000fe20003f25270 */
[----:B------:R-:W-:Y:S02]  /*0a60*/  BSSY.RECONVERGENT B0, `(.L_x_6) ;  /* 0x0000011000007945 */ /* 0x000fe40003800200 */
[----:B--2---:R1:W-:Y:S01]  /*0a70*/  STS [R2], R30 ;  /* 0x0000001e02007388 */ /* 0x0043e20000000800 */
[----:B------:R-:W-:Y:S09]  /*0a80*/  BAR.SYNC.DEFER_BLOCKING 0x0 ;  /* 0x0000000000007b1d */ /* 0x000ff20000010000 */
[----:B------:R-:W-:Y:S05]  /*0a90*/  @!P1 BRA `(.L_x_7) ;  /* 0x0000000000289947 */ /* 0x000fea0003800000 */
[----:B------:R-:W-:-:S04]  /*0aa0*/  ISETP.NE.U32.AND P0, PT, R0, UR19, PT ;  /* 0x0000001300007c0c */ /* 0x000fc8000bf05070 */
[----:B------:R-:W-:-:S13]  /*0ab0*/  ISETP.NE.AND.EX P0, PT, RZ, UR11, PT, P0 ;  /* 0x0000000bff007c0c */ /* 0x000fda000bf05300 */
[----:B-1----:R1:W2:Y:S04]  /*0ac0*/  @P0 LDS R28, [R2+-0x4] ;  /* 0xfffffc00021c0984 */ /* 0x0022a80000000800 */
[----:B------:R1:W3:Y:S04]  /*0ad0*/  @P0 LDS R29, [R2] ;  /* 0x00000000021d0984 */ /* 0x0002e80000000800 */
[----:B------:R1:W4:Y:S01]  /*0ae0*/  @P0 LDS R30, [R2+0x4] ;  /* 0x00000400021e0984 */ /* 0x0003220000000800 */
[----:B------:R-:W-:Y:S05]  /*0af0*/  @P0 BRA `(.L_x_8) ;  /* 0x00000000001c0947 */ /* 0x000fea0003800000 */
[----:B----4-:R-:W2:Y:S04]  /*0b00*/  LDG.E R30, desc[UR14][R26.64+-0x4] ;  /* 0xfffffc0e1a1e7981 */ /* 0x010ea8000c1e1900 */
[----:B---3--:R3:W5:Y:S01]  /*0b10*/  LDG.E R29, desc[UR14][R26.64] ;  /* 0x0000000e1a1d7981 */ /* 0x008762000c1e1900 */
[----:B--2---:R-:W-:Y:S01]  /*0b20*/  MOV R28, R30 ;  /* 0x0000001e001c7202 */ /* 0x004fe20000000f00 */
[----:B---3--:R-:W-:Y:S06]  /*0b30*/  BRA `(.L_x_8) ;  /* 0x00000000000c7947 */ /* 0x008fec0003800000 */
.L_x_7:
[----:B-1----:R-:W2:Y:S04]  /*0b40*/  LDG.E R30, desc[UR14][R26.64+0x4] ;  /* 0x0000040e1a1e7981 */ /* 0x002ea8000c1e1900 */
[----:B------:R1:W5:Y:S02]  /*0b50*/  LDG.E R29, desc[UR14][R26.64] ;  /* 0x0000000e1a1d7981 */ /* 0x000364000c1e1900 */
[----:B-12---:R-:W-:-:S07]  /*0b60*/  IMAD.MOV.U32 R28, RZ, RZ, R30 ;  /* 0x000000ffff1c7224 */ /* 0x006fce00078e001e */
.L_x_8:
[----:B------:R-:W-:Y:S05]  /*0b70*/  BSYNC.RECONVERGENT B0 ;  /* 0x0000000000007941 */ /* 0x000fea0003800200 */
.L_x_6:
[----:B--23-5:R-:W-:Y:S01]  /*0b80*/  FFMA R29, R29, 2, R28 ;  /* 0x400000001d1d7823 */ /* 0x02cfe2000000001c */
[C---:B------:R-:W-:Y:S02]  /*0b90*/  IADD3 R28, P0, PT, R8.reuse, R14, RZ ;  /* 0x0000000e081c7210 */ /* 0x040fe40007f1e0ff */
[----:B------:R-:W-:Y:S01]  /*0ba0*/  IADD3 R26, P2, PT, R8, R18, RZ ;  /* 0x00000012081a7210 */ /* 0x000fe20007f5e0ff */
[----:B----4-:R-:W-:Y:S01]  /*0bb0*/  FADD R37, R29, R30 ;  /* 0x0000001e1d257221 */ /* 0x010fe20000000000 */
[C---:B------:R-:W-:Y:S02]  /*0bc0*/  IADD3.X R29, PT, PT, R10.reuse, R11, RZ, P0, !PT ;  /* 0x0000000b0a1d7210 */ /* 0x040fe400007fe4ff */
[----:B------:R-:W-:-:S03]  /*0bd0*/  IADD3.X R27, PT, PT, R10, R33, RZ, P2, !PT ;  /* 0x000000210a1b7210 */ /* 0x000fc600017fe4ff */
[----:B------:R2:W-:Y:S04]  /*0be0*/  STG.E desc[UR14][R28.64], R37 ;  /* 0x000000251c007986 */ /* 0x0005e8000c10190e */
[----:B------:R-:W3:Y:S01]  /*0bf0*/  LDG.E R30, desc[UR14][R26.64] ;  /* 0x0000000e1a1e7981 */ /* 0x000ee2000c1e1900 */
[----:B------:R-:W-:Y:S03]  /*0c00*/  BSSY.RECONVERGENT B0, `(.L_x_9) ;  /* 0x0000011000007945 */ /* 0x000fe60003800200 */
[----:B---3--:R2:W-:Y:S01]  /*0c10*/  STS [R2], R30 ;  /* 0x0000001e02007388 */ /* 0x0085e20000000800 */
[----:B------:R-:W-:Y:S06]  /*0c20*/  BAR.SYNC.DEFER_BLOCKING 0x0 ;  /* 0x0000000000007b1d */ /* 0x000fec0000010000 */
[----:B------:R-:W-:Y:S05]  /*0c30*/  @!P1 BRA `(.L_x_10) ;  /* 0x0000000000289947 */ /* 0x000fea0003800000 */
[----:B------:R-:W-:-:S04]  /*0c40*/  ISETP.NE.U32.AND P0, PT, R0, UR19, PT ;  /* 0x0000001300007c0c */ /* 0x000fc8000bf05070 */
[----:B------:R-:W-:-:S13]  /*0c50*/  ISETP.NE.AND.EX P0, PT, RZ, UR11, PT, P0 ;  /* 0x0000000bff007c0c */ /* 0x000fda000bf05300 */
[----:B--2---:R2:W3:Y:S04]  /*0c60*/  @P0 LDS R28, [R2+-0x4] ;  /* 0xfffffc00021c0984 */ /* 0x0044e80000000800 */
[----:B------:R2:W4:Y:S04]  /*0c70*/  @P0 LDS R29, [R2] ;  /* 0x00000000021d0984 */ /* 0x0005280000000800 */
[----:B------:R2:W0:Y:S01]  /*0c80*/  @P0 LDS R30, [R2+0x4] ;  /* 0x00000400021e0984 */ /* 0x0004220000000800 */
[----:B------:R-:W-:Y:S05]  /*0c90*/  @P0 BRA `(.L_x_11) ;  /* 0x00000000001c0947 */ /* 0x000fea0003800000 */
[----:B0-----:R-:W3:Y:S04]  /*0ca0*/  LDG.E R30, desc[UR14][R26.64+-0x4] ;  /* 0xfffffc0e1a1e7981 */ /* 0x001ee8000c1e1900 */
[----:B----4-:R0:W5:Y:S01]  /*0cb0*/  LDG.E R29, desc[UR14][R26.64] ;  /* 0x0000000e1a1d7981 */ /* 0x010162000c1e1900 */
[----:B---3--:R-:W-:Y:S01]  /*0cc0*/  IMAD.MOV.U32 R28, RZ, RZ, R30 ;  /* 0x000000ffff1c7224 */ /* 0x008fe200078e001e */
[----:B0-----:R-:W-:Y:S06]  /*0cd0*/  BRA `(.L_x_11) ;  /* 0x00000000000c7947 */ /* 0x001fec0003800000 */
.L_x_10:
[----:B--2---:R-:W2:Y:S04]  /*0ce0*/  LDG.E R30, desc[UR14][R26.64+0x4] ;  /* 0x0000040e1a1e7981 */ /* 0x004ea8000c1e1900 */
[----:B------:R3:W5:Y:S02]  /*0cf0*/  LDG.E R29, desc[UR14][R26.64] ;  /* 0x0000000e1a1d7981 */ /* 0x000764000c1e1900 */
[----:B--23--:R-:W-:-:S07]  /*0d00*/  MOV R28, R30 ;  /* 0x0000001e001c7202 */ /* 0x00cfce0000000f00 */
.L_x_11:
[----:B------:R-:W-:Y:S05]  /*0d10*/  BSYNC.RECONVERGENT B0 ;  /* 0x0000000000007941 */ /* 0x000fea0003800200 */
.L_x_9:
[----:B---345:R-:W-:Y:S01]  /*0d20*/  FFMA R29, R29, 2, R28 ;  /* 0x400000001d1d7823 */ /* 0x038fe2000000001c */
[C---:B------:R-:W-:Y:S02]  /*0d30*/  IADD3 R28, P0, PT, R8.reuse, R12, RZ ;  /* 0x0000000c081c7210 */ /* 0x040fe40007f1e0ff */
[----:B------:R-:W-:Y:S01]  /*0d40*/  IADD3 R26, P2, PT, R8, R20, RZ ;  /* 0x00000014081a7210 */ /* 0x000fe20007f5e0ff */
[----:B0-----:R-:W-:Y:S01]  /*0d50*/  FADD R37, R29, R30 ;  /* 0x0000001e1d257221 */ /* 0x001fe20000000000 */
[----:B------:R-:W-:-:S03]  /*0d60*/  IADD3.X R29, PT, PT, R10, R35, RZ, P0, !PT ;  /* 0x000000230a1d7210 */ /* 0x000fc600007fe4ff */
[----:B------:R-:W-:Y:S02]  /*0d70*/  IMAD.X R27, R10, 0x1, R31, P2 ;  /* 0x000000010a1b7824 */ /* 0x000fe400010e061f */
        /* <DEDUP_REMOVED lines=8> */
[----:B0-----:R0:W3:Y:S04]  /*0e00*/  @P0 LDS R28, [R2+-0x4] ;  /* 0xfffffc00021c0984 */ /* 0x0010e80000000800 */
[----:B------:R0:W4:Y:S04]  /*0e10*/  @P0 LDS R29, [R2] ;  /* 0x00000000021d0984 */ /* 0x0001280000000800 */
[----:B------:R0:W0:Y:S01]  /*0e20*/  @P0 LDS R30, [R2+0x4] ;  /* 0x00000400021e0984 */ /* 0x0000220000000800 */
[----:B------:R-:W-:Y:S05]  /*0e30*/  @P0 BRA `(.L_x_14) ;  /* 0x00000000001c0947 */ /* 0x000fea0003800000 */
[----:B0-----:R-:W3:Y:S04]  /*0e40*/  LDG.E R30, desc[UR14][R26.64+-0x4] ;  /* 0xfffffc0e1a1e7981 */ /* 0x001ee8000c1e1900 */
[----:B----4-:R0:W5:Y:S01]  /*0e50*/  LDG.E R29, desc[UR14][R26.64] ;  /* 0x0000000e1a1d7981 */ /* 0x010162000c1e1900 */
[----:B---3--:R-:W-:Y:S01]  /*0e60*/  MOV R28, R30 ;  /* 0x0000001e001c7202 */ /* 0x008fe20000000f00 */
[----:B0-----:R-:W-:Y:S06]  /*0e70*/  BRA `(.L_x_14) ;  /* 0x00000000000c7947 */ /* 0x001fec0003800000 */
.L_x_13:
[----:B0-----:R-:W3:Y:S04]  /*0e80*/  LDG.E R30, desc[UR14][R26.64+0x4] ;  /* 0x0000040e1a1e7981 */ /* 0x001ee8000c1e1900 */
[----:B------:R0:W5:Y:S02]  /*0e90*/  LDG.E R29, desc[UR14][R26.64] ;  /* 0x0000000e1a1d7981 */ /* 0x000164000c1e1900 */
[----:B0--3--:R-:W-:-:S07]  /*0ea0*/  MOV R28, R30 ;  /* 0x0000001e001c7202 */ /* 0x009fce0000000f00 */
.L_x_14:
[----:B------:R-:W-:Y:S05]  /*0eb0*/  BSYNC.RECONVERGENT B0 ;  /* 0x0000000000007941 */ /* 0x000fea0003800200 */
.L_x_12:
[----:B------:R-:W-:Y:S01]  /*0ec0*/  IADD3 R26, P0, PT, R8, R4, RZ ;  /* 0x00000004081a7210 */ /* 0x000fe20007f1e0ff */
[----:B---345:R-:W-:Y:S01]  /*0ed0*/  FFMA R29, R29, 2, R28 ;  /* 0x400000001d1d7823 */ /* 0x038fe2000000001c */
[----:B------:R-:W-:-:S03]  /*0ee0*/  UIADD3 UR4, UP0, UPT, UR4, -0x4, URZ ;  /* 0xfffffffc04047890 */ /* 0x000fc6000ff1e0ff */
[----:B0-----:R-:W-:Y:S01]  /*0ef0*/  FADD R29, R29, R30 ;  /* 0x0000001e1d1d7221 */ /* 0x001fe20000000000 */
[----:B------:R-:W-:Y:S01]  /*0f00*/  IMAD.X R27, R10, 0x1, R6, P0 ;  /* 0x000000010a1b7824 */ /* 0x000fe200000e0606 */
[----:B------:R-:W-:Y:S01]  /*0f10*/  UIADD3.X UR5, UPT, UPT, UR5, -0x1, URZ, UP0, !UPT ;  /* 0xffffffff05057890 */ /* 0x000fe200087fe4ff */
[----:B------:R-:W-:Y:S01]  /*0f20*/  LEA R8, P0, R22, R8, 0x4 ;  /* 0x0000000816087211 */ /* 0x000fe200078020ff */
[----:B------:R-:W-:Y:S02]  /*0f30*/  UISETP.NE.U32.AND UP0, UPT, UR4, URZ, UPT ;  /* 0x000000ff0400728c */ /* 0x000fe4000bf05070 */
[----:B------:R0:W-:Y:S01]  /*0f40*/  STG.E desc[UR14][R26.64], R29 ;  /* 0x0000001d1a007986 */ /* 0x0001e2000c10190e */
[----:B------:R-:W-:Y:S01]  /*0f50*/  IADD3.X R10, PT, PT, R10, R3, RZ, P0, !PT ;  /* 0x000000030a0a7210 */ /* 0x000fe200007fe4ff */
[----:B------:R-:W-:-:S09]  /*0f60*/  UISETP.NE.AND.EX UP0, UPT, UR5, URZ, UPT, UP0 ;  /* 0x000000ff0500728c */ /* 0x000fd2000bf05300 */
[----:B------:R-:W-:Y:S05]  /*0f70*/  BRA.U UP0, `(.L_x_15) ;  /* 0xfffffff500f87547 */ /* 0x000fea000b83ffff */
[----:B------:R-:W-:Y:S01]  /*0f80*/  UMOV UR4, UR10 ;  /* 0x0000000a00047c82 */ /* 0x000fe20008000000 */
[----:B------:R-:W-:-:S05]  /*0f90*/  UMOV UR5, UR13 ;  /* 0x0000000d00057c82 */ /* 0x000fca0008000000 */
.L_x_1:
[----:B------:R-:W-:-:S04]  /*0fa0*/  UISETP.NE.U32.AND UP0, UPT, UR18, URZ, UPT ;  /* 0x000000ff1200728c */ /* 0x000fc8000bf05070 */
[----:B------:R-:W-:-:S09]  /*0fb0*/  UISETP.NE.AND.EX UP0, UPT, URZ, URZ, UPT, UP0 ;  /* 0x000000ffff00728c */ /* 0x000fd2000bf05300 */
[----:B------:R-:W-:Y:S05]  /*0fc0*/  BRA.U !UP0, `(.L_x_0) ;  /* 0x0000000508e47547 */ /* 0x000fea000b800000 */
[----:B------:R-:W3:Y:S01]  /*0fd0*/  LDC.64 R4, c[0x0][0x3a8] ;  /* 0x0000ea00ff047b82 */ /* 0x000ee20000000a00 */
[----:B------:R-:W-:Y:S01]  /*0fe0*/  UIADD3 UR8, UP0, UPT, UR4, UR8, URZ ;  /* 0x0000000804087290 */ /* 0x000fe2000ff1e0ff */
[----:B------:R-:W-:Y:S01]  /*0ff0*/  MOV R8, R24 ;  /* 0x0000001800087202 */ /* 0x000fe20000000f00 */
[----:B------:R-:W-:Y:S02]  /*1000*/  IMAD.MOV.U32 R9, RZ, RZ, R25 ;  /* 0x000000ffff097224 */ /* 0x000fe400078e0019 */
[----:B------:R-:W-:Y:S01]  /*1010*/  UIADD3.X UR5, UPT, UPT, UR5, UR12, URZ, UP0, !UPT ;  /* 0x0000000c05057290 */ /* 0x000fe200087fe4ff */
[----:B------:R-:W4:Y:S05]  /*1020*/  LDCU.64 UR12, c[0x0][0x3b0] ;  /* 0x00007600ff0c77ac */ /* 0x000f2a0008000a00 */
[----:B---3--:R-:W-:-:S05]  /*1030*/  IMAD R6, R4, UR5, RZ ;  /* 0x0000000504067c24 */ /* 0x008fca000f8e02ff */
[----:B------:R-:W3:Y:S01]  /*1040*/  LDCU.64 UR4, c[0x0][0x388] ;  /* 0x00007100ff0477ac */ /* 0x000ee20008000a00 */
[----:B------:R-:W-:-:S04]  /*1050*/  IMAD.WIDE.U32 R8, R4, UR8, R8 ;  /* 0x0000000804087c25 */ /* 0x000fc8000f8e0008 */
[----:B------:R-:W-:Y:S01]  /*1060*/  IMAD R7, R5, UR8, R6 ;  /* 0x0000000805077c24 */ /* 0x000fe2000f8e0206 */
[----:B------:R-:W-:-:S04]  /*1070*/  MOV R6, R0 ;  /* 0x0000000000067202 */ /* 0x000fc80000000f00 */
[----:B------:R-:W-:Y:S01]  /*1080*/  IADD3 R16, PT, PT, R9, R7, RZ ;  /* 0x0000000709107210 */ /* 0x000fe20007ffe0ff */
[----:B------:R-:W-:-:S04]  /*1090*/  IMAD.MOV.U32 R7, RZ, RZ, RZ ;  /* 0x000000ffff077224 */ /* 0x000fc800078e00ff */
[----:B----4-:R-:W-:Y:S02]  /*10a0*/  IMAD R13, R16, UR12, RZ ;  /* 0x0000000c100d7c24 */ /* 0x010fe4000f8e02ff */
[----:B------:R-:W-:-:S04]  /*10b0*/  IMAD.WIDE.U32 R10, R8, UR12, R6 ;  /* 0x0000000c080a7c25 */ /* 0x000fc8000f8e0006 */
[----:B------:R-:W-:Y:S01]  /*10c0*/  IMAD R13, R8, UR13, R13 ;  /* 0x0000000d080d7c24 */ /* 0x000fe2000f8e020d */
[----:B------:R-:W-:-:S04]  /*10d0*/  SHF.L.U32 R18, R10, 0x2, RZ ;  /* 0x000000020a127819 */ /* 0x000fc800000006ff */
[----:B------:R-:W-:Y:S02]  /*10e0*/  IADD3 R11, PT, PT, R11, R13, RZ ;  /* 0x0000000d0b0b7210 */ /* 0x000fe40007ffe0ff */
[----:B---3--:R-:W-:Y:S02]  /*10f0*/  IADD3 R12, P0, PT, R18, UR4, RZ ;  /* 0x00000004120c7c10 */ /* 0x008fe4000ff1e0ff */
[----:B------:R-:W-:-:S04]  /*1100*/  SHF.L.U64.HI R17, R10, 0x2, R11 ;  /* 0x000000020a117819 */ /* 0x000fc8000001020b */
[----:B------:R-:W-:-:S05]  /*1110*/  IADD3.X R13, PT, PT, R17, UR5, RZ, P0, !PT ;  /* 0x00000005110d7c10 */ /* 0x000fca00087fe4ff */
[----:B------:R-:W3:Y:S01]  /*1120*/  LDG.E R11, desc[UR14][R12.64] ;  /* 0x0000000e0c0b7981 */ /* 0x000ee2000c1e1900 */
[----:B------:R-:W-:Y:S01]  /*1130*/  ISETP.NE.AND P1, PT, R0, RZ, PT ;  /* 0x000000ff0000720c */ /* 0x000fe20003f25270 */
[----:B------:R-:W-:Y:S02]  /*1140*/  BSSY.RECONVERGENT B0, `(.L_x_16) ;  /* 0x0000011000007945 */ /* 0x000fe40003800200 */
[----:B---3--:R3:W-:Y:S01]  /*1150*/  STS [R2], R11 ;  /* 0x0000000b02007388 */ /* 0x0087e20000000800 */
[----:B------:R-:W-:Y:S09]  /*1160*/  BAR.SYNC.DEFER_BLOCKING 0x0 ;  /* 0x0000000000007b1d */ /* 0x000ff20000010000 */
[----:B------:R-:W-:Y:S05]  /*1170*/  @!P1 BRA `(.L_x_17) ;  /* 0x0000000000289947 */ /* 0x000fea0003800000 */
[----:B------:R-:W-:-:S04]  /*1180*/  ISETP.NE.U32.AND P0, PT, R0, UR19, PT ;  /* 0x0000001300007c0c */ /* 0x000fc8000bf05070 */
[----:B------:R-:W-:-:S13]  /*1190*/  ISETP.NE.AND.EX P0, PT, RZ, UR11, PT, P0 ;  /* 0x0000000bff007c0c */ /* 0x000fda000bf05300 */
[----:B---3--:R3:W4:Y:S04]  /*11a0*/  @P0 LDS R11, [R2+-0x4] ;  /* 0xfffffc00020b0984 */ /* 0x0087280000000800 */
[----:B------:R3:W0:Y:S04]  /*11b0*/  @P0 LDS R14, [R2] ;  /* 0x00000000020e0984 */ /* 0x0006280000000800 */
[----:B------:R3:W0:Y:S01]  /*11c0*/  @P0 LDS R15, [R2+0x4] ;  /* 0x00000400020f0984 */ /* 0x0006220000000800 */
[----:B------:R-:W-:Y:S05]  /*11d0*/  @P0 BRA `(.L_x_18) ;  /* 0x00000000001c0947 */ /* 0x000fea0003800000 */
[----:B0-----:R-:W4:Y:S04]  /*11e0*/  LDG.E R15, desc[UR14][R12.64+-0x4] ;  /* 0xfffffc0e0c0f7981 */ /* 0x001f28000c1e1900 */
[----:B------:R0:W5:Y:S01]  /*11f0*/  LDG.E R14, desc[UR14][R12.64] ;  /* 0x0000000e0c0e7981 */ /* 0x000162000c1e1900 */
[----:B----4-:R-:W-:Y:S01]  /*1200*/  IMAD.MOV.U32 R11, RZ, RZ, R15 ;  /* 0x000000ffff0b7224 */ /* 0x010fe200078e000f */
[----:B0-----:R-:W-:Y:S06]  /*1210*/  BRA `(.L_x_18) ;  /* 0x00000000000c7947 */ /* 0x001fec0003800000 */
.L_x_17:
[----:B------:R-:W3:Y:S04]  /*1220*/  LDG.E R15, desc[UR14][R12.64+0x4] ;  /* 0x0000040e0c0f7981 */ /* 0x000ee8000c1e1900 */
[----:B------:R4:W5:Y:S02]  /*1230*/  LDG.E R14, desc[UR14][R12.64] ;  /* 0x0000000e0c0e7981 */ /* 0x000964000c1e1900 */
[----:B---34-:R-:W-:-:S07]  /*1240*/  MOV R11, R15 ;  /* 0x0000000f000b7202 */ /* 0x018fce0000000f00 */
.L_x_18:
[----:B------:R-:W-:Y:S05]  /*1250*/  BSYNC.RECONVERGENT B0 ;  /* 0x0000000000007941 */ /* 0x000fea0003800200 */
.L_x_16:
[----:B------:R-:W1:Y:S01]  /*1260*/  LDCU.64 UR8, c[0x0][0x380] ;  /* 0x00007000ff0877ac */ /* 0x000e620008000a00 */
[----:B0---45:R-:W-:Y:S01]  /*1270*/  FFMA R14, R14, 2, R11 ;  /* 0x400000000e0e7823 */ /* 0x031fe2000000000b */
[----:B------:R-:W-:-:S03]  /*1280*/  UISETP.NE.U32.AND UP0, UPT, UR18, 0x1, UPT ;  /* 0x000000011200788c */ /* 0x000fc6000bf05070 */
[----:B------:R-:W-:Y:S01]  /*1290*/  FADD R15, R14, R15 ;  /* 0x0000000f0e0f7221 */ /* 0x000fe20000000000 */
[----:B------:R-:W-:Y:S01]  /*12a0*/  UISETP.NE.AND.EX UP0, UPT, URZ, URZ, UPT, UP0 ;  /* 0x000000ffff00728c */ /* 0x000fe2000bf05300 */
[----:B-1----:R-:W-:-:S04]  /*12b0*/  IADD3 R10, P0, PT, R18, UR8, RZ ;  /* 0x00000008120a7c10 */ /* 0x002fc8000ff1e0ff */
[----:B------:R-:W-:-:S05]  /*12c0*/  IADD3.X R11, PT, PT, R17, UR9, RZ, P0, !PT ;  /* 0x00000009110b7c10 */ /* 0x000fca00087fe4ff */
[----:B------:R4:W-:Y:S01]  /*12d0*/  STG.E desc[UR14][R10.64], R15 ;  /* 0x0000000f0a007986 */ /* 0x0009e2000c10190e */
[----:B------:R-:W-:Y:S05]  /*12e0*/  BRA.U !UP0, `(.L_x_0) ;  /* 0x00000005081c7547 */ /* 0x000fea000b800000 */
[----:B----4-:R-:W-:-:S04]  /*12f0*/  IADD3 R15, P0, PT, R8, R4, RZ ;  /* 0x00000004080f7210 */ /* 0x010fc80007f1e0ff */
[----:B------:R-:W-:Y:S01]  /*1300*/  IADD3.X R16, PT, PT, R16, R5, RZ, P0, !PT ;  /* 0x0000000510107210 */ /* 0x000fe200007fe4ff */
[----:B------:R-:W-:-:S04]  /*1310*/  IMAD.WIDE.U32 R8, R15, UR12, R6 ;  /* 0x0000000c0f087c25 */ /* 0x000fc8000f8e0006 */
[----:B------:R-:W-:Y:S02]  /*1320*/  IMAD R10, R16, UR12, RZ ;  /* 0x0000000c100a7c24 */ /* 0x000fe4000f8e02ff */
[----:B------:R-:W-:Y:S02]  /*1330*/  IMAD.SHL.U32 R17, R8, 0x4, RZ ;  /* 0x0000000408117824 */ /* 0x000fe400078e00ff */
[----:B------:R-:W-:-:S03]  /*1340*/  IMAD R11, R15, UR13, R10 ;  /* 0x0000000d0f0b7c24 */ /* 0x000fc6000f8e020a */
[----:B------:R-:W-:Y:S02]  /*1350*/  IADD3 R10, P0, PT, R17, UR4, RZ ;  /* 0x00000004110a7c10 */ /* 0x000fe4000ff1e0ff */
[----:B------:R-:W-:-:S04]  /*1360*/  IADD3 R9, PT, PT, R9, R11, RZ ;  /* 0x0000000b09097210 */ /* 0x000fc80007ffe0ff */
[----:B------:R-:W-:-:S04]  /*1370*/  SHF.L.U64.HI R14, R8, 0x2, R9 ;  /* 0x00000002080e7819 */ /* 0x000fc80000010209 */
[----:B------:R-:W-:-:S05]  /*1380*/  IADD3.X R11, PT, PT, R14, UR5, RZ, P0, !PT ;  /* 0x000000050e0b7c10 */ /* 0x000fca00087fe4ff */
[----:B------:R-:W4:Y:S01]  /*1390*/  LDG.E R9, desc[UR14][R10.64] ;  /* 0x0000000e0a097981 */ /* 0x000f22000c1e1900 */
[----:B------:R-:W-:Y:S03]  /*13a0*/  BSSY.RECONVERGENT B0, `(.L_x_19) ;  /* 0x0000011000007945 */ /* 0x000fe60003800200 */
[----:B----4-:R0:W-:Y:S01]  /*13b0*/  STS [R2], R9 ;  /* 0x0000000902007388 */ /* 0x0101e20000000800 */
[----:B------:R-:W-:Y:S06]  /*13c0*/  BAR.SYNC.DEFER_BLOCKING 0x0 ;  /* 0x0000000000007b1d */ /* 0x000fec0000010000 */
[----:B------:R-:W-:Y:S05]  /*13d0*/  @!P1 BRA `(.L_x_20) ;  /* 0x0000000000289947 */ /* 0x000fea0003800000 */
[----:B------:R-:W-:-:S04]  /*13e0*/  ISETP.NE.U32.AND P0, PT, R0, UR19, PT ;  /* 0x0000001300007c0c */ /* 0x000fc8000bf05070 */
[----:B------:R-:W-:-:S13]  /*13f0*/  ISETP.NE.AND.EX P0, PT, RZ, UR11, PT, P0 ;  /* 0x0000000bff007c0c */ /* 0x000fda000bf05300 */
[----:B0-----:R0:W1:Y:S04]  /*1400*/  @P0 LDS R9, [R2+-0x4] ;  /* 0xfffffc0002090984 */ /* 0x0010680000000800 */
[----:B------:R0:W4:Y:S04]  /*1410*/  @P0 LDS R12, [R2] ;  /* 0x00000000020c0984 */ /* 0x0001280000000800 */
[----:B------:R0:W0:Y:S01]  /*1420*/  @P0 LDS R13, [R2+0x4] ;  /* 0x00000400020d0984 */ /* 0x0000220000000800 */
[----:B------:R-:W-:Y:S05]  /*1430*/  @P0 BRA `(.L_x_21) ;  /* 0x00000000001c0947 */ /* 0x000fea0003800000 */
[----:B0-----:R-:W1:Y:S04]  /*1440*/  LDG.E R13, desc[UR14][R10.64+-0x4] ;  /* 0xfffffc0e0a0d7981 */ /* 0x001e68000c1e1900 */
[----:B----4-:R0:W5:Y:S01]  /*1450*/  LDG.E R12, desc[UR14][R10.64] ;  /* 0x0000000e0a0c7981 */ /* 0x010162000c1e1900 */
[----:B-1----:R-:W-:Y:S01]  /*1460*/  MOV R9, R13 ;  /* 0x0000000d00097202 */ /* 0x002fe20000000f00 */
[----:B0-----:R-:W-:Y:S06]  /*1470*/  BRA `(.L_x_21) ;  /* 0x00000000000c7947 */ /* 0x001fec0003800000 */
.L_x_20:
[----:B------:R-:W0:Y:S04]  /*1480*/  LDG.E R13, desc[UR14][R10.64+0x4] ;  /* 0x0000040e0a0d7981 */ /* 0x000e28000c1e1900 */
[----:B------:R1:W5:Y:S02]  /*1490*/  LDG.E R12, desc[UR14][R10.64] ;  /* 0x0000000e0a0c7981 */ /* 0x000364000c1e1900 */
[----:B01----:R-:W-:-:S07]  /*14a0*/  IMAD.MOV.U32 R9, RZ, RZ, R13 ;  /* 0x000000ffff097224 */ /* 0x003fce00078e000d */
.L_x_21:
[----:B------:R-:W-:Y:S05]  /*14b0*/  BSYNC.RECONVERGENT B0 ;  /* 0x0000000000007941 */ /* 0x000fea0003800200 */
.L_x_19:
[----:B------:R-:W-:Y:S01]  /*14c0*/  IADD3 R8, P0, PT, R17, UR8, RZ ;  /* 0x0000000811087c10 */ /* 0x000fe2000ff1e0ff */
[----:B-1--45:R-:W-:Y:S01]  /*14d0*/  FFMA R12, R12, 2, R9 ;  /* 0x400000000c0c7823 */ /* 0x032fe20000000009 */
[----:B------:R-:W-:Y:S02]  /*14e0*/  UISETP.NE.U32.AND UP0, UPT, UR18, 0x2, UPT ;  /* 0x000000021200788c */ /* 0x000fe4000bf05070 */
[----:B------:R-:W-:Y:S01]  /*14f0*/  IADD3.X R9, PT, PT, R14, UR9, RZ, P0, !PT ;  /* 0x000000090e097c10 */ /* 0x000fe200087fe4ff */
[----:B0-----:R-:W-:Y:S01]  /*1500*/  FADD R13, R12, R13 ;  /* 0x0000000d0c0d7221 */ /* 0x001fe20000000000 */
[----:B------:R-:W-:-:S04]  /*1510*/  UISETP.NE.AND.EX UP0, UPT, URZ, URZ, UPT, UP0 ;  /* 0x000000ffff00728c */ /* 0x000fc8000bf05300 */
[----:B------:R0:W-:Y:S05]  /*1520*/  STG.E desc[UR14][R8.64], R13 ;  /* 0x0000000d08007986 */ /* 0x0001ea000c10190e */
[----:B------:R-:W-:Y:S05]  /*1530*/  BRA.U !UP0, `(.L_x_0) ;  /* 0x0000000108887547 */ /* 0x000fea000b800000 */
[----:B0-----:R-:W-:-:S04]  /*1540*/  IADD3 R9, P0, PT, R15, R4, RZ ;  /* 0x000000040f097210 */ /* 0x001fc80007f1e0ff */
[----:B------:R-:W-:-:S05]  /*1550*/  IADD3.X R5, PT, PT, R16, R5, RZ, P0, !PT ;  /* 0x0000000510057210 */ /* 0x000fca00007fe4ff */
[----:B------:R-:W-:Y:S02]  /*1560*/  IMAD R8, R5, UR12, RZ ;  /* 0x0000000c05087c24 */ /* 0x000fe4000f8e02ff */
[----:B------:R-:W-:-:S04]  /*1570*/  IMAD.WIDE.U32 R4, R9, UR12, R6 ;  /* 0x0000000c09047c25 */ /* 0x000fc8000f8e0006 */
[----:B------:R-:W-:Y:S01]  /*1580*/  IMAD R9, R9, UR13, R8 ;  /* 0x0000000d09097c24 */ /* 0x000fe2000f8e0208 */
[----:B------:R-:W-:-:S03]  /*1590*/  SHF.L.U32 R11, R4, 0x2, RZ ;  /* 0x00000002040b7819 */ /* 0x000fc600000006ff */
[----:B------:R-:W-:Y:S01]  /*15a0*/  IMAD.IADD R5, R5, 0x1, R9 ;  /* 0x0000000105057824 */ /* 0x000fe200078e0209 */
[----:B------:R-:W-:-:S04]  /*15b0*/  IADD3 R6, P0, PT, R11, UR4, RZ ;  /* 0x000000040b067c10 */ /* 0x000fc8000ff1e0ff */
        /* <DEDUP_REMOVED lines=17> */
.L_x_23:
[----:B------:R-:W0:Y:S04]  /*16d0*/  LDG.E R9, desc[UR14][R6.64+0x4] ;  /* 0x0000040e06097981 */ /* 0x000e28000c1e1900 */
[----:B------:R1:W5:Y:S02]  /*16e0*/  LDG.E R8, desc[UR14][R6.64] ;  /* 0x0000000e06087981 */ /* 0x000364000c1e1900 */
[----:B01----:R-:W-:-:S07]  /*16f0*/  MOV R5, R9 ;  /* 0x0000000900057202 */ /* 0x003fce0000000f00 */
.L_x_24:
[----:B------:R-:W-:Y:S05]  /*1700*/  BSYNC.RECONVERGENT B0 ;  /* 0x0000000000007941 */ /* 0x000fea0003800200 */
.L_x_22:
[----:B------:R-:W-:Y:S01]  /*1710*/  IADD3 R4, P0, PT, R11, UR8, RZ ;  /* 0x000000080b047c10 */ /* 0x000fe2000ff1e0ff */
[----:B-1--45:R-:W-:-:S03]  /*1720*/  FFMA R8, R8, 2, R5 ;  /* 0x4000000008087823 */ /* 0x032fc60000000005 */
[----:B------:R-:W-:Y:S01]  /*1730*/  IADD3.X R5, PT, PT, R10, UR9, RZ, P0, !PT ;  /* 0x000000090a057c10 */ /* 0x000fe200087fe4ff */
[----:B0-----:R-:W-:-:S05]  /*1740*/  FADD R9, R8, R9 ;  /* 0x0000000908097221 */ /* 0x001fca0000000000 */
[----:B------:R0:W-:Y:S03]  /*1750*/  STG.E desc[UR14][R4.64], R9 ;  /* 0x0000000904007986 */ /* 0x0001e6000c10190e */
.L_x_0:
[----:B------:R-:W5:Y:S01]  /*1760*/  LDCU.64 UR4, c[0x0][0x398] ;  /* 0x00007300ff0477ac */ /* 0x000f620008000a00 */
[----:B------:R-:W-:-:S04]  /*1770*/  UIADD3 UR6, UP0, UPT, UR6, 0x1, URZ ;  /* 0x0000000106067890 */ /* 0x000fc8000ff1e0ff */
[----:B------:R-:W-:Y:S02]  /*1780*/  UIADD3.X UR7, UPT, UPT, URZ, UR7, URZ, UP0, !UPT ;  /* 0x00000007ff077290 */ /* 0x000fe400087fe4ff */
[----:B-----5:R-:W-:-:S04]  /*1790*/  UISETP.NE.U32.AND UP0, UPT, UR6, UR4, UPT ;  /* 0x000000040600728c */ /* 0x020fc8000bf05070 */
[----:B------:R-:W-:-:S09]  /*17a0*/  UISETP.NE.AND.EX UP0, UPT, UR7, UR5, UPT, UP0 ;  /* 0x000000050700728c */ /* 0x000fd2000bf05300 */
[----:B------:R-:W-:Y:S05]  /*17b0*/  BRA.U UP0, `(.L_x_25) ;  /* 0xffffffe900a47547 */ /* 0x000fea000b83ffff */
[----:B------:R-:W-:Y:S05]  /*17c0*/  EXIT ;  /* 0x000000000000794d */ /* 0x000fea0003800000 */
.L_x_26:
[----:B------:R-:W-:-:S00]  /*17d0*/  BRA `(.L_x_26) ;  /* 0xfffffffc00fc7947 */ /* 0x000fc0000383ffff */
[----:B------:R-:W-:-:S00]  /*17e0*/  NOP ;  /* 0x0000000000007918 */ /* 0x000fc00000000000 */
        /* <DEDUP_REMOVED lines=9> */
.L_x_27:


//--------------------- .nv.shared._Z15sobel1x3_row_v2IffEvPT0_PT_S1_mmmm --------------------------
	.section	.nv.shared._Z15sobel1x3_row_v2IffEvPT0_PT_S1_mmmm,"aw",@nobits
	.sectionflags	@""
	.align	4
.nv.shared._Z15sobel1x3_row_v2IffEvPT0_PT_S1_mmmm:
	.zero		17408


//--------------------- .nv.shared.reserved.0     --------------------------
	.section	.nv.shared.reserved.0,"aw",@nobits
	.weak		__nv_reservedSMEM_offset_0_alias
	.size		__nv_reservedSMEM_offset_0_alias, 0, 64
	.other		__nv_reservedSMEM_offset_0_alias,@"STO_CUDA_RESERVED_SHARED STV_DEFAULT"
__nv_reservedSMEM_offset_0_alias:
	.zero		0
	.zero		64


//--------------------- .nv.constant0._Z15sobel1x3_row_v2IffEvPT0_PT_S1_mmmm --------------------------
	.section	.nv.constant0._Z15sobel1x3_row_v2IffEvPT0_PT_S1_mmmm,"a",@progbits
	.sectionflags	@""
	.align	4
.nv.constant0._Z15sobel1x3_row_v2IffEvPT0_PT_S1_mmmm:
	.zero		952


//--------------------- SYMBOLS --------------------------

	.type		.nv.reservedSmem.offset0,@object
	.size		.nv.reservedSmem.offset0,0x4
	.type		.nv.reservedSmem.cap,@object
	.size		.nv.reservedSmem.cap,0x4
